//
// Generated by NVIDIA NVVM Compiler
//
// Compiler Build ID: CL-36424714
// Cuda compilation tools, release 13.0, V13.0.88
// Based on NVVM 20.0.0
//

.version 9.0
.target sm_100
.address_size 64

	// .globl	_Z19vectorAddBlockSizeNPiS_S_i

.visible .entry _Z19vectorAddBlockSizeNPiS_S_i(
	.param .u64 .ptr .align 1 _Z19vectorAddBlockSizeNPiS_S_i_param_0,
	.param .u64 .ptr .align 1 _Z19vectorAddBlockSizeNPiS_S_i_param_1,
	.param .u64 .ptr .align 1 _Z19vectorAddBlockSizeNPiS_S_i_param_2,
	.param .u32 _Z19vectorAddBlockSizeNPiS_S_i_param_3
)
{
	.reg .pred 	%p<2>;
	.reg .b32 	%r<6>;
	.reg .b64 	%rd<11>;

	ld.param.u64 	%rd1, [_Z19vectorAddBlockSizeNPiS_S_i_param_0];
	ld.param.u64 	%rd2, [_Z19vectorAddBlockSizeNPiS_S_i_param_1];
	ld.param.u64 	%rd3, [_Z19vectorAddBlockSizeNPiS_S_i_param_2];
	ld.param.u32 	%r2, [_Z19vectorAddBlockSizeNPiS_S_i_param_3];
	mov.u32 	%r1, %tid.x;
	setp.ge.s32 	%p1, %r1, %r2;
	@%p1 bra 	$L__BB0_2;
	cvta.to.global.u64 	%rd4, %rd1;
	cvta.to.global.u64 	%rd5, %rd2;
	cvta.to.global.u64 	%rd6, %rd3;
	mul.wide.u32 	%rd7, %r1, 4;
	add.s64 	%rd8, %rd4, %rd7;
	ld.global.u32 	%r3, [%rd8];
	add.s64 	%rd9, %rd5, %rd7;
	ld.global.u32 	%r4, [%rd9];
	add.s32 	%r5, %r4, %r3;
	add.s64 	%rd10, %rd6, %rd7;
	st.global.u32 	[%rd10], %r5;
$L__BB0_2:
	ret;

}
	// .globl	_Z17vectorAddNThreadsPiS_S_i
.visible .entry _Z17vectorAddNThreadsPiS_S_i(
	.param .u64 .ptr .align 1 _Z17vectorAddNThreadsPiS_S_i_param_0,
	.param .u64 .ptr .align 1 _Z17vectorAddNThreadsPiS_S_i_param_1,
	.param .u64 .ptr .align 1 _Z17vectorAddNThreadsPiS_S_i_param_2,
	.param .u32 _Z17vectorAddNThreadsPiS_S_i_param_3
)
{
	.reg .pred 	%p<2>;
	.reg .b32 	%r<9>;
	.reg .b64 	%rd<11>;

	ld.param.u64 	%rd1, [_Z17vectorAddNThreadsPiS_S_i_param_0];
	ld.param.u64 	%rd2, [_Z17vectorAddNThreadsPiS_S_i_param_1];
	ld.param.u64 	%rd3, [_Z17vectorAddNThreadsPiS_S_i_param_2];
	ld.param.u32 	%r2, [_Z17vectorAddNThreadsPiS_S_i_param_3];
	mov.u32 	%r3, %ctaid.x;
	mov.u32 	%r4, %ntid.x;
	mov.u32 	%r5, %tid.x;
	mad.lo.s32 	%r1, %r3, %r4, %r5;
	setp.ge.s32 	%p1, %r1, %r2;
	@%p1 bra 	$L__BB1_2;
	cvta.to.global.u64 	%rd4, %rd1;
	cvta.to.global.u64 	%rd5, %rd2;
	cvta.to.global.u64 	%rd6, %rd3;
	mul.wide.s32 	%rd7, %r1, 4;
	add.s64 	%rd8, %rd4, %rd7;
	ld.global.u32 	%r6, [%rd8];
	add.s64 	%rd9, %rd5, %rd7;
	ld.global.u32 	%r7, [%rd9];
	add.s32 	%r8, %r7, %r6;
	add.s64 	%rd10, %rd6, %rd7;
	st.global.u32 	[%rd10], %r8;
$L__BB1_2:
	ret;

}


// ===== COMPILED SASS (sm_100) =====

	.target	sm_100

	.elftype	@"ET_EXEC"


//--------------------- .note.nv.tkinfo           --------------------------
	.section	.note.nv.tkinfo,"",@"SHT_NOTE"
	.sectionflags	@"SHF_NOTE_NV_TKINFO"
	.tkinfo
        /*0018*/ 	.word	0x00000002
        /*0030*/ 	.string	""
        /*0030*/ 	.string	"ptxas"
        /*0030*/ 	.string	"Cuda compilation tools, release 13.0, V13.0.88"
        /*0030*/ 	.string	"Build cuda_13.0.r13.0/compiler.36424714_0"
        /*0030*/ 	.string	"-arch sm_100 -m 64 "



//--------------------- .note.nv.cuinfo           --------------------------
	.section	.note.nv.cuinfo,"",@"SHT_NOTE"
	.sectionflags	@"SHF_NOTE_NV_CUINFO"
        /*0018*/ 	.short	0x0002
        /*001a*/ 	.short	0x0064
        /*001c*/ 	.short	0x0082
	.zero		2


//--------------------- .nv.info                  --------------------------
	.section	.nv.info,"",@"SHT_CUDA_INFO"
	.align	4


	//----- nvinfo : EIATTR_REGCOUNT
	.align		4
        /*0000*/ 	.byte	0x04, 0x2f
        /*0002*/ 	.short	(.L_1 - .L_0)
	.align		4
.L_0:
        /*0004*/ 	.word	index@(_Z19vectorAddBlockSizeNPiS_S_i)
        /*0008*/ 	.word	0x0000000c


	//----- nvinfo : EIATTR_FRAME_SIZE
	.align		4
.L_1:
        /*000c*/ 	.byte	0x04, 0x11
        /*000e*/ 	.short	(.L_3 - .L_2)
	.align		4
.L_2:
        /*0010*/ 	.word	index@(_Z19vectorAddBlockSizeNPiS_S_i)
        /*0014*/ 	.word	0x00000000


	//----- nvinfo : EIATTR_REGCOUNT
	.align		4
.L_3:
        /*0018*/ 	.byte	0x04, 0x2f
        /*001a*/ 	.short	(.L_5 - .L_4)
	.align		4
.L_4:
        /*001c*/ 	.word	index@(_Z17vectorAddNThreadsPiS_S_i)
        /*0020*/ 	.word	0x0000000c


	//----- nvinfo : EIATTR_FRAME_SIZE
	.align		4
.L_5:
        /*0024*/ 	.byte	0x04, 0x11
        /*0026*/ 	.short	(.L_7 - .L_6)
	.align		4
.L_6:
        /*0028*/ 	.word	index@(_Z17vectorAddNThreadsPiS_S_i)
        /*002c*/ 	.word	0x00000000


	//----- nvinfo : EIATTR_MIN_STACK_SIZE
	.align		4
.L_7:
        /*0030*/ 	.byte	0x04, 0x12
        /*0032*/ 	.short	(.L_9 - .L_8)
	.align		4
.L_8:
        /*0034*/ 	.word	index@(_Z17vectorAddNThreadsPiS_S_i)
        /*0038*/ 	.word	0x00000000


	//----- nvinfo : EIATTR_MIN_STACK_SIZE
	.align		4
.L_9:
        /*003c*/ 	.byte	0x04, 0x12
        /*003e*/ 	.short	(.L_11 - .L_10)
	.align		4
.L_10:
        /*0040*/ 	.word	index@(_Z19vectorAddBlockSizeNPiS_S_i)
        /*0044*/ 	.word	0x00000000
.L_11:


//--------------------- .nv.compat                --------------------------
	.section	.nv.compat,"",@"SHT_CUDA_COMPAT_INFO"
	.align	4
        /*0000*/ 	.byte	0x02, 0x09, 0x00, 0x00, 0x02, 0x02, 0x01, 0x00, 0x02, 0x05, 0x05, 0x00, 0x03, 0x07, 0x01, 0x01
        /*0010*/ 	.byte	0x02, 0x03, 0x00, 0x00, 0x02, 0x06, 0x01, 0x00, 0x04, 0x0b, 0x08, 0x00, 0x09, 0x00, 0x00, 0x00
        /*0020*/ 	.byte	0x00, 0x00, 0x00, 0x00


//--------------------- .nv.info._Z17vectorAddNThreadsPiS_S_i --------------------------
	.section	.nv.info._Z17vectorAddNThreadsPiS_S_i,"",@"SHT_CUDA_INFO"
	.sectionflags	@""
	.align	4


	//----- nvinfo : EIATTR_CUDA_API_VERSION
	.align		4
        /*0000*/ 	.byte	0x04, 0x37
        /*0002*/ 	.short	(.L_13 - .L_12)
.L_12:
        /*0004*/ 	.word	0x00000082


	//----- nvinfo : EIATTR_KPARAM_INFO
	.align		4
.L_13:
        /*0008*/ 	.byte	0x04, 0x17
        /*000a*/ 	.short	(.L_15 - .L_14)
.L_14:
        /*000c*/ 	.word	0x00000000
        /*0010*/ 	.short	0x0003
        /*0012*/ 	.short	0x0018
        /*0014*/ 	.byte	0x00, 0xf0, 0x11, 0x00


	//----- nvinfo : EIATTR_KPARAM_INFO
	.align		4
.L_15:
        /*0018*/ 	.byte	0x04, 0x17
        /*001a*/ 	.short	(.L_17 - .L_16)
.L_16:
        /*001c*/ 	.word	0x00000000
        /*0020*/ 	.short	0x0002
        /*0022*/ 	.short	0x0010
        /*0024*/ 	.byte	0x00, 0xf5, 0x21, 0x00


	//----- nvinfo : EIATTR_KPARAM_INFO
	.align		4
.L_17:
        /*0028*/ 	.byte	0x04, 0x17
        /*002a*/ 	.short	(.L_19 - .L_18)
.L_18:
        /*002c*/ 	.word	0x00000000
        /*0030*/ 	.short	0x0001
        /*0032*/ 	.short	0x0008
        /*0034*/ 	.byte	0x00, 0xf5, 0x21, 0x00


	//----- nvinfo : EIATTR_KPARAM_INFO
	.align		4
.L_19:
        /*0038*/ 	.byte	0x04, 0x17
        /*003a*/ 	.short	(.L_21 - .L_20)
.L_20:
        /*003c*/ 	.word	0x00000000
        /*0040*/ 	.short	0x0000
        /*0042*/ 	.short	0x0000
        /*0044*/ 	.byte	0x00, 0xf5, 0x21, 0x00


	//----- nvinfo : EIATTR_SPARSE_MMA_MASK
	.align		4
.L_21:
        /*0048*/ 	.byte	0x03, 0x50
        /*004a*/ 	.short	0x0000


	//----- nvinfo : EIATTR_MAXREG_COUNT
	.align		4
        /*004c*/ 	.byte	0x03, 0x1b
        /*004e*/ 	.short	0x00ff


	//----- nvinfo : EIATTR_MERCURY_ISA_VERSION
	.align		4
        /*0050*/ 	.byte	0x03, 0x5f
        /*0052*/ 	.short	0x0101


	//----- nvinfo : EIATTR_VRC_CTA_INIT_COUNT
	.align		4
        /*0054*/ 	.byte	0x02, 0x4a
	.zero		1
	.zero		1


	//----- nvinfo : EIATTR_EXIT_INSTR_OFFSETS
	.align		4
        /*0058*/ 	.byte	0x04, 0x1c
        /*005a*/ 	.short	(.L_23 - .L_22)


	//   ....[0]....
.L_22:
        /*005c*/ 	.word	0x00000070


	//   ....[1]....
        /*0060*/ 	.word	0x00000130


	//----- nvinfo : EIATTR_CBANK_PARAM_SIZE
	.align		4
.L_23:
        /*0064*/ 	.byte	0x03, 0x19
        /*0066*/ 	.short	0x001c


	//----- nvinfo : EIATTR_PARAM_CBANK
	.align		4
        /*0068*/ 	.byte	0x04, 0x0a
        /*006a*/ 	.short	(.L_25 - .L_24)
	.align		4
.L_24:
        /*006c*/ 	.word	index@(.nv.constant0._Z17vectorAddNThreadsPiS_S_i)
        /*0070*/ 	.short	0x0380
        /*0072*/ 	.short	0x001c


	//----- nvinfo : EIATTR_SW_WAR
	.align		4
.L_25:
        /*0074*/ 	.byte	0x04, 0x36
        /*0076*/ 	.short	(.L_27 - .L_26)
.L_26:
        /*0078*/ 	.word	0x00000008
.L_27:


//--------------------- .nv.info._Z19vectorAddBlockSizeNPiS_S_i --------------------------
	.section	.nv.info._Z19vectorAddBlockSizeNPiS_S_i,"",@"SHT_CUDA_INFO"
	.sectionflags	@""
	.align	4


	//----- nvinfo : EIATTR_CUDA_API_VERSION
	.align		4
        /*0000*/ 	.byte	0x04, 0x37
        /*0002*/ 	.short	(.L_29 - .L_28)
.L_28:
        /*0004*/ 	.word	0x00000082


	//----- nvinfo : EIATTR_KPARAM_INFO
	.align		4
.L_29:
        /*0008*/ 	.byte	0x04, 0x17
        /*000a*/ 	.short	(.L_31 - .L_30)
.L_30:
        /*000c*/ 	.word	0x00000000
        /*0010*/ 	.short	0x0003
        /*0012*/ 	.short	0x0018
        /*0014*/ 	.byte	0x00, 0xf0, 0x11, 0x00


	//----- nvinfo : EIATTR_KPARAM_INFO
	.align		4
.L_31:
        /*0018*/ 	.byte	0x04, 0x17
        /*001a*/ 	.short	(.L_33 - .L_32)
.L_32:
        /*001c*/ 	.word	0x00000000
        /*0020*/ 	.short	0x0002
        /*0022*/ 	.short	0x0010
        /*0024*/ 	.byte	0x00, 0xf5, 0x21, 0x00


	//----- nvinfo : EIATTR_KPARAM_INFO
	.align		4
.L_33:
        /*0028*/ 	.byte	0x04, 0x17
        /*002a*/ 	.short	(.L_35 - .L_34)
.L_34:
        /*002c*/ 	.word	0x00000000
        /*0030*/ 	.short	0x0001
        /*0032*/ 	.short	0x0008
        /*0034*/ 	.byte	0x00, 0xf5, 0x21, 0x00


	//----- nvinfo : EIATTR_KPARAM_INFO
	.align		4
.L_35:
        /*0038*/ 	.byte	0x04, 0x17
        /*003a*/ 	.short	(.L_37 - .L_36)
.L_36:
        /*003c*/ 	.word	0x00000000
        /*0040*/ 	.short	0x0000
        /*0042*/ 	.short	0x0000
        /*0044*/ 	.byte	0x00, 0xf5, 0x21, 0x00


	//----- nvinfo : EIATTR_SPARSE_MMA_MASK
	.align		4
.L_37:
        /*0048*/ 	.byte	0x03, 0x50
        /*004a*/ 	.short	0x0000


	//----- nvinfo : EIATTR_MAXREG_COUNT
	.align		4
        /*004c*/ 	.byte	0x03, 0x1b
        /*004e*/ 	.short	0x00ff


	//----- nvinfo : EIATTR_MERCURY_ISA_VERSION
	.align		4
        /*0050*/ 	.byte	0x03, 0x5f
        /*0052*/ 	.short	0x0101


	//----- nvinfo : EIATTR_VRC_CTA_INIT_COUNT
	.align		4
        /*0054*/ 	.byte	0x02, 0x4a
	.zero		1
	.zero		1


	//----- nvinfo : EIATTR_EXIT_INSTR_OFFSETS
	.align		4
        /*0058*/ 	.byte	0x04, 0x1c
        /*005a*/ 	.short	(.L_39 - .L_38)


	//   ....[0]....
.L_38:
        /*005c*/ 	.word	0x00000040


	//   ....[1]....
        /*0060*/ 	.word	0x00000100


	//----- nvinfo : EIATTR_CBANK_PARAM_SIZE
	.align		4
.L_39:
        /*0064*/ 	.byte	0x03, 0x19
        /*0066*/ 	.short	0x001c


	//----- nvinfo : EIATTR_PARAM_CBANK
	.align		4
        /*0068*/ 	.byte	0x04, 0x0a
        /*006a*/ 	.short	(.L_41 - .L_40)
	.align		4
.L_40:
        /*006c*/ 	.word	index@(.nv.constant0._Z19vectorAddBlockSizeNPiS_S_i)
        /*0070*/ 	.short	0x0380
        /*0072*/ 	.short	0x001c


	//----- nvinfo : EIATTR_SW_WAR
	.align		4
.L_41:
        /*0074*/ 	.byte	0x04, 0x36
        /*0076*/ 	.short	(.L_43 - .L_42)
.L_42:
        /*0078*/ 	.word	0x00000008
.L_43:


//--------------------- .nv.callgraph             --------------------------
	.section	.nv.callgraph,"",@"SHT_CUDA_CALLGRAPH"
	.align	4
	.sectionentsize	8
	.align		4
        /*0000*/ 	.word	0x00000000
	.align		4
        /*0004*/ 	.word	0xffffffff
	.align		4
        /*0008*/ 	.word	0x00000000
	.align		4
        /*000c*/ 	.word	0xfffffffe
	.align		4
        /*0010*/ 	.word	0x00000000
	.align		4
        /*0014*/ 	.word	0xfffffffd
	.align		4
        /*0018*/ 	.word	0x00000000
	.align		4
        /*001c*/ 	.word	0xfffffffc


//--------------------- .text._Z17vectorAddNThreadsPiS_S_i --------------------------
	.section	.text._Z17vectorAddNThreadsPiS_S_i,"ax",@progbits
	.align	128
        .global         _Z17vectorAddNThreadsPiS_S_i
        .type           _Z17vectorAddNThreadsPiS_S_i,@function
        .size           _Z17vectorAddNThreadsPiS_S_i,(.L_x_2 - _Z17vectorAddNThreadsPiS_S_i)
        .other          _Z17vectorAddNThreadsPiS_S_i,@"STO_CUDA_ENTRY STV_DEFAULT"
_Z17vectorAddNThreadsPiS_S_i:
.text._Z17vectorAddNThreadsPiS_S_i:
[----:B------:R-:W-:Y:S01]  /*0000*/  LDC R1, c[0x0][0x37c] ;  /* 0x0000df00ff017b82 */ /* 0x000fe20000000800 */
[----:B------:R-:W0:Y:S07]  /*0010*/  S2R R0, SR_TID.X ;  /* 0x0000000000007919 */ /* 0x000e2e0000002100 */
[----:B------:R-:W0:Y:S01]  /*0020*/  S2UR UR4, SR_CTAID.X ;  /* 0x00000000000479c3 */ /* 0x000e220000002500 */
[----:B------:R-:W1:Y:S07]  /*0030*/  LDCU UR5, c[0x0][0x398] ;  /* 0x00007300ff0577ac */ /* 0x000e6e0008000800 */
[----:B------:R-:W0:Y:S02]  /*0040*/  LDC R9, c[0x0][0x360] ;  /* 0x0000d800ff097b82 */ /* 0x000e240000000800 */
[----:B0-----:R-:W-:-:S05]  /*0050*/  IMAD R9, R9, UR4, R0 ;  /* 0x0000000409097c24 */ /* 0x001fca000f8e0200 */
[----:B-1----:R-:W-:-:S13]  /*0060*/  ISETP.GE.AND P0, PT, R9, UR5, PT ;  /* 0x0000000509007c0c */ /* 0x002fda000bf06270 */
[----:B------:R-:W-:Y:S05]  /*0070*/  @P0 EXIT ;  /* 0x000000000000094d */ /* 0x000fea0003800000 */
[----:B------:R-:W0:Y:S01]  /*0080*/  LDC.64 R2, c[0x0][0x380] ;  /* 0x0000e000ff027b82 */ /* 0x000e220000000a00 */
[----:B------:R-:W1:Y:S07]  /*0090*/  LDCU.64 UR4, c[0x0][0x358] ;  /* 0x00006b00ff0477ac */ /* 0x000e6e0008000a00 */
[----:B------:R-:W2:Y:S08]  /*00a0*/  LDC.64 R4, c[0x0][0x388] ;  /* 0x0000e200ff047b82 */ /* 0x000eb00000000a00 */
[----:B------:R-:W3:Y:S01]  /*00b0*/  LDC.64 R6, c[0x0][0x390] ;  /* 0x0000e400ff067b82 */ /* 0x000ee20000000a00 */
[----:B0-----:R-:W-:-:S06]  /*00c0*/  IMAD.WIDE R2, R9, 0x4, R2 ;  /* 0x0000000409027825 */ /* 0x001fcc00078e0202 */
[----:B-1----:R-:W4:Y:S01]  /*00d0*/  LDG.E R2, desc[UR4][R2.64] ;  /* 0x0000000402027981 */ /* 0x002f22000c1e1900 */
[----:B--2---:R-:W-:-:S06]  /*00e0*/  IMAD.WIDE R4, R9, 0x4, R4 ;  /* 0x0000000409047825 */ /* 0x004fcc00078e0204 */
[----:B------:R-:W4:Y:S01]  /*00f0*/  LDG.E R5, desc[UR4][R4.64] ;  /* 0x0000000404057981 */ /* 0x000f22000c1e1900 */
[----:B---3--:R-:W-:Y:S01]  /*0100*/  IMAD.WIDE R6, R9, 0x4, R6 ;  /* 0x0000000409067825 */ /* 0x008fe200078e0206 */
[----:B----4-:R-:W-:-:S05]  /*0110*/  IADD3 R9, PT, PT, R2, R5, RZ ;  /* 0x0000000502097210 */ /* 0x010fca0007ffe0ff */
[----:B------:R-:W-:Y:S01]  /*0120*/  STG.E desc[UR4][R6.64], R9 ;  /* 0x0000000906007986 */ /* 0x000fe2000c101904 */
[----:B------:R-:W-:Y:S05]  /*0130*/  EXIT ;  /* 0x000000000000794d */ /* 0x000fea0003800000 */
.L_x_0:
[----:B------:R-:W-:-:S00]  /*0140*/  BRA `(.L_x_0) ;  /* 0xfffffffc00fc7947 */ /* 0x000fc0000383ffff */
[----:B------:R-:W-:-:S00]  /*0150*/  NOP ;  /* 0x0000000000007918 */ /* 0x000fc00000000000 */
        /* <DEDUP_REMOVED lines=10> */
.L_x_2:


//--------------------- .text._Z19vectorAddBlockSizeNPiS_S_i --------------------------
	.section	.text._Z19vectorAddBlockSizeNPiS_S_i,"ax",@progbits
	.align	128
        .global         _Z19vectorAddBlockSizeNPiS_S_i
        .type           _Z19vectorAddBlockSizeNPiS_S_i,@function
        .size           _Z19vectorAddBlockSizeNPiS_S_i,(.L_x_3 - _Z19vectorAddBlockSizeNPiS_S_i)
        .other          _Z19vectorAddBlockSizeNPiS_S_i,@"STO_CUDA_ENTRY STV_DEFAULT"
_Z19vectorAddBlockSizeNPiS_S_i:
.text._Z19vectorAddBlockSizeNPiS_S_i:
[----:B------:R-:W-:Y:S01]  /*0000*/  LDC R1, c[0x0][0x37c] ;  /* 0x0000df00ff017b82 */ /* 0x000fe20000000800 */
[----:B------:R-:W0:Y:S01]  /*0010*/  S2R R9, SR_TID.X ;  /* 0x0000000000097919 */ /* 0x000e220000002100 */
[----:B------:R-:W0:Y:S02]  /*0020*/  LDCU UR4, c[0x0][0x398] ;  /* 0x00007300ff0477ac */ /* 0x000e240008000800 */
[----:B0-----:R-:W-:-:S13]  /*0030*/  ISETP.GE.AND P0, PT, R9, UR4, PT ;  /* 0x0000000409007c0c */ /* 0x001fda000bf06270 */
[----:B------:R-:W-:Y:S05]  /*0040*/  @P0 EXIT ;  /* 0x000000000000094d */ /* 0x000fea0003800000 */
[----:B------:R-:W0:Y:S01]  /*0050*/  LDC.64 R2, c[0x0][0x380] ;  /* 0x0000e000ff027b82 */ /* 0x000e220000000a00 */
[----:B------:R-:W1:Y:S07]  /*0060*/  LDCU.64 UR4, c[0x0][0x358] ;  /* 0x00006b00ff0477ac */ /* 0x000e6e0008000a00 */
[----:B------:R-:W2:Y:S08]  /*0070*/  LDC.64 R4, c[0x0][0x388] ;  /* 0x0000e200ff047b82 */ /* 0x000eb00000000a00 */
[----:B------:R-:W3:Y:S01]  /*0080*/  LDC.64 R6, c[0x0][0x390] ;  /* 0x0000e400ff067b82 */ /* 0x000ee20000000a00 */
[----:B0-----:R-:W-:-:S06]  /*0090*/  IMAD.WIDE.U32 R2, R9, 0x4, R2 ;  /* 0x0000000409027825 */ /* 0x001fcc00078e0002 */
[----:B-1----:R-:W4:Y:S01]  /*00a0*/  LDG.E R2, desc[UR4][R2.64] ;  /* 0x0000000402027981 */ /* 0x002f22000c1e1900 */
[----:B--2---:R-:W-:-:S06]  /*00b0*/  IMAD.WIDE.U32 R4, R9, 0x4, R4 ;  /* 0x0000000409047825 */ /* 0x004fcc00078e0004 */
[----:B------:R-:W4:Y:S01]  /*00c0*/  LDG.E R5, desc[UR4][R4.64] ;  /* 0x0000000404057981 */ /* 0x000f22000c1e1900 */
[----:B---3--:R-:W-:Y:S01]  /*00d0*/  IMAD.WIDE.U32 R6, R9, 0x4, R6 ;  /* 0x0000000409067825 */ /* 0x008fe200078e0006 */
[----:B----4-:R-:W-:-:S05]  /*00e0*/  IADD3 R9, PT, PT, R2, R5, RZ ;  /* 0x0000000502097210 */ /* 0x010fca0007ffe0ff */
[----:B------:R-:W-:Y:S01]  /*00f0*/  STG.E desc[UR4][R6.64], R9 ;  /* 0x0000000906007986 */ /* 0x000fe2000c101904 */
[----:B------:R-:W-:Y:S05]  /*0100*/  EXIT ;  /* 0x000000000000794d */ /* 0x000fea0003800000 */
.L_x_1:
        /* <DEDUP_REMOVED lines=15> */
.L_x_3:


//--------------------- .nv.shared.reserved.0     --------------------------
	.section	.nv.shared.reserved.0,"aw",@nobits
	.weak		__nv_reservedSMEM_offset_0_alias
	.size		__nv_reservedSMEM_offset_0_alias, 0, 64
	.other		__nv_reservedSMEM_offset_0_alias,@"STO_CUDA_RESERVED_SHARED STV_DEFAULT"
__nv_reservedSMEM_offset_0_alias:
	.zero		0
	.zero		64


//--------------------- .nv.constant0._Z17vectorAddNThreadsPiS_S_i --------------------------
	.section	.nv.constant0._Z17vectorAddNThreadsPiS_S_i,"a",@progbits
	.sectionflags	@""
	.align	4
.nv.constant0._Z17vectorAddNThreadsPiS_S_i:
	.zero		924


//--------------------- .nv.constant0._Z19vectorAddBlockSizeNPiS_S_i --------------------------
	.section	.nv.constant0._Z19vectorAddBlockSizeNPiS_S_i,"a",@progbits
	.sectionflags	@""
	.align	4
.nv.constant0._Z19vectorAddBlockSizeNPiS_S_i:
	.zero		924


//--------------------- SYMBOLS --------------------------

	.type		.nv.reservedSmem.offset0,@object
	.size		.nv.reservedSmem.offset0,0x4
